	.headerflags	@"EF_CUDA_TEXMODE_UNIFIED EF_CUDA_64BIT_ADDRESS EF_CUDA_ACCELERATORS EF_CUDA_SM90 EF_CUDA_VIRTUAL_SM(EF_CUDA_SM90)"
	.elftype	@"ET_EXEC"


//--------------------- .nv.info                  --------------------------
	.section	.nv.info,"",@"SHT_CUDA_INFO"
	.align	4


	//----- nvinfo : EIATTR_REGCOUNT
	.align		4
        /*0000*/ 	.byte	0x04, 0x2f
        /*0002*/ 	.short	(.L_3 - .L_2)
	.align		4
.L_2:
        /*0004*/ 	.word	index@(triton_per_fused__native_batch_norm_legit_no_training__prelu_kernel_add_cat_mean_mul_1)
        /*0008*/ 	.word	0x0000001e


	//----- nvinfo : EIATTR_MIN_STACK_SIZE
	.align		4
.L_3:
        /*000c*/ 	.byte	0x04, 0x12
        /*000e*/ 	.short	(.L_5 - .L_4)
	.align		4
.L_4:
        /*0010*/ 	.word	index@(triton_per_fused__native_batch_norm_legit_no_training__prelu_kernel_add_cat_mean_mul_1)
        /*0014*/ 	.word	0x00000000


	//----- nvinfo : EIATTR_FRAME_SIZE
	.align		4
.L_5:
        /*0018*/ 	.byte	0x04, 0x11
        /*001a*/ 	.short	(.L_7 - .L_6)
	.align		4
.L_6:
        /*001c*/ 	.word	index@(triton_per_fused__native_batch_norm_legit_no_training__prelu_kernel_add_cat_mean_mul_1)
        /*0020*/ 	.word	0x00000000


	//----- nvinfo : EIATTR_MIN_STACK_SIZE
	.align		4
.L_7:
        /*0024*/ 	.byte	0x04, 0x12
        /*0026*/ 	.short	(.L_9 - .L_8)
	.align		4
.L_8:
        /*0028*/ 	.word	index@(triton_per_fused__native_batch_norm_legit_no_training__prelu_kernel_add_cat_mean_mul_1)
        /*002c*/ 	.word	0x00000000
.L_9:


//--------------------- .nv.info.triton_per_fused__native_batch_norm_legit_no_training__prelu_kernel_add_cat_mean_mul_1 --------------------------
	.section	.nv.info.triton_per_fused__native_batch_norm_legit_no_training__prelu_kernel_add_cat_mean_mul_1,"",@"SHT_CUDA_INFO"
	.sectionflags	@""
	.align	4


	//----- nvinfo : EIATTR_CUDA_API_VERSION
	.align		4
        /*0000*/ 	.byte	0x04, 0x37
        /*0002*/ 	.short	(.L_11 - .L_10)
.L_10:
        /*0004*/ 	.word	0x0000007c


	//----- nvinfo : EIATTR_KPARAM_INFO
	.align		4
.L_11:
        /*0008*/ 	.byte	0x04, 0x17
        /*000a*/ 	.short	(.L_13 - .L_12)
.L_12:
        /*000c*/ 	.word	0x00000000
        /*0010*/ 	.short	0x000d
        /*0012*/ 	.short	0x0064
        /*0014*/ 	.byte	0x00, 0xf0, 0x11, 0x00


	//----- nvinfo : EIATTR_KPARAM_INFO
	.align		4
.L_13:
        /*0018*/ 	.byte	0x04, 0x17
        /*001a*/ 	.short	(.L_15 - .L_14)
.L_14:
        /*001c*/ 	.word	0x00000000
        /*0020*/ 	.short	0x000c
        /*0022*/ 	.short	0x0060
        /*0024*/ 	.byte	0x00, 0xf0, 0x11, 0x00


	//----- nvinfo : EIATTR_KPARAM_INFO
	.align		4
.L_15:
        /*0028*/ 	.byte	0x04, 0x17
        /*002a*/ 	.short	(.L_17 - .L_16)
.L_16:
        /*002c*/ 	.word	0x00000000
        /*0030*/ 	.short	0x000b
        /*0032*/ 	.short	0x0058
        /*0034*/ 	.byte	0x00, 0xf4, 0x21, 0x00


	//----- nvinfo : EIATTR_KPARAM_INFO
	.align		4
.L_17:
        /*0038*/ 	.byte	0x04, 0x17
        /*003a*/ 	.short	(.L_19 - .L_18)
.L_18:
        /*003c*/ 	.word	0x00000000
        /*0040*/ 	.short	0x000a
        /*0042*/ 	.short	0x0050
        /*0044*/ 	.byte	0x00, 0xf4, 0x21, 0x00


	//----- nvinfo : EIATTR_KPARAM_INFO
	.align		4
.L_19:
        /*0048*/ 	.byte	0x04, 0x17
        /*004a*/ 	.short	(.L_21 - .L_20)
.L_20:
        /*004c*/ 	.word	0x00000000
        /*0050*/ 	.short	0x0009
        /*0052*/ 	.short	0x0048
        /*0054*/ 	.byte	0x00, 0xf4, 0x21, 0x00


	//----- nvinfo : EIATTR_KPARAM_INFO
	.align		4
.L_21:
        /*0058*/ 	.byte	0x04, 0x17
        /*005a*/ 	.short	(.L_23 - .L_22)
.L_22:
        /*005c*/ 	.word	0x00000000
        /*0060*/ 	.short	0x0008
        /*0062*/ 	.short	0x0040
        /*0064*/ 	.byte	0x00, 0xf4, 0x21, 0x00


	//----- nvinfo : EIATTR_KPARAM_INFO
	.align		4
.L_23:
        /*0068*/ 	.byte	0x04, 0x17
        /*006a*/ 	.short	(.L_25 - .L_24)
.L_24:
        /*006c*/ 	.word	0x00000000
        /*0070*/ 	.short	0x0007
        /*0072*/ 	.short	0x0038
        /*0074*/ 	.byte	0x00, 0xf4, 0x21, 0x00


	//----- nvinfo : EIATTR_KPARAM_INFO
	.align		4
.L_25:
        /*0078*/ 	.byte	0x04, 0x17
        /*007a*/ 	.short	(.L_27 - .L_26)
.L_26:
        /*007c*/ 	.word	0x00000000
        /*0080*/ 	.short	0x0006
        /*0082*/ 	.short	0x0030
        /*0084*/ 	.byte	0x00, 0xf4, 0x21, 0x00


	//----- nvinfo : EIATTR_KPARAM_INFO
	.align		4
.L_27:
        /*0088*/ 	.byte	0x04, 0x17
        /*008a*/ 	.short	(.L_29 - .L_28)
.L_28:
        /*008c*/ 	.word	0x00000000
        /*0090*/ 	.short	0x0005
        /*0092*/ 	.short	0x0028
        /*0094*/ 	.byte	0x00, 0xf4, 0x21, 0x00


	//----- nvinfo : EIATTR_KPARAM_INFO
	.align		4
.L_29:
        /*0098*/ 	.byte	0x04, 0x17
        /*009a*/ 	.short	(.L_31 - .L_30)
.L_30:
        /*009c*/ 	.word	0x00000000
        /*00a0*/ 	.short	0x0004
        /*00a2*/ 	.short	0x0020
        /*00a4*/ 	.byte	0x00, 0xf4, 0x21, 0x00


	//----- nvinfo : EIATTR_KPARAM_INFO
	.align		4
.L_31:
        /*00a8*/ 	.byte	0x04, 0x17
        /*00aa*/ 	.short	(.L_33 - .L_32)
.L_32:
        /*00ac*/ 	.word	0x00000000
        /*00b0*/ 	.short	0x0003
        /*00b2*/ 	.short	0x0018
        /*00b4*/ 	.byte	0x00, 0xf4, 0x21, 0x00


	//----- nvinfo : EIATTR_KPARAM_INFO
	.align		4
.L_33:
        /*00b8*/ 	.byte	0x04, 0x17
        /*00ba*/ 	.short	(.L_35 - .L_34)
.L_34:
        /*00bc*/ 	.word	0x00000000
        /*00c0*/ 	.short	0x0002
        /*00c2*/ 	.short	0x0010
        /*00c4*/ 	.byte	0x00, 0xf4, 0x21, 0x00


	//----- nvinfo : EIATTR_KPARAM_INFO
	.align		4
.L_35:
        /*00c8*/ 	.byte	0x04, 0x17
        /*00ca*/ 	.short	(.L_37 - .L_36)
.L_36:
        /*00cc*/ 	.word	0x00000000
        /*00d0*/ 	.short	0x0001
        /*00d2*/ 	.short	0x0008
        /*00d4*/ 	.byte	0x00, 0xf4, 0x21, 0x00


	//----- nvinfo : EIATTR_KPARAM_INFO
	.align		4
.L_37:
        /*00d8*/ 	.byte	0x04, 0x17
        /*00da*/ 	.short	(.L_39 - .L_38)
.L_38:
        /*00dc*/ 	.word	0x00000000
        /*00e0*/ 	.short	0x0000
        /*00e2*/ 	.short	0x0000
        /*00e4*/ 	.byte	0x00, 0xf4, 0x21, 0x00


	//----- nvinfo : EIATTR_SPARSE_MMA_MASK
	.align		4
.L_39:
        /*00e8*/ 	.byte	0x03, 0x50
        /*00ea*/ 	.short	0x0000


	//----- nvinfo : EIATTR_MAXREG_COUNT
	.align		4
        /*00ec*/ 	.byte	0x03, 0x1b
        /*00ee*/ 	.short	0x00ff


	//----- nvinfo : EIATTR_COOP_GROUP_MASK_REGIDS
	.align		4
        /*00f0*/ 	.byte	0x04, 0x29
        /*00f2*/ 	.short	(.L_41 - .L_40)


	//   ....[0]....
.L_40:
        /*00f4*/ 	.word	0xffffffff


	//   ....[1]....
        /*00f8*/ 	.word	0xffffffff


	//   ....[2]....
        /*00fc*/ 	.word	0xffffffff


	//----- nvinfo : EIATTR_COOP_GROUP_INSTR_OFFSETS
	.align		4
.L_41:
        /*0100*/ 	.byte	0x04, 0x28
        /*0102*/ 	.short	(.L_43 - .L_42)


	//   ....[0]....
.L_42:
        /*0104*/ 	.word	0x000005c0


	//   ....[1]....
        /*0108*/ 	.word	0x00000620


	//   ....[2]....
        /*010c*/ 	.word	0x000006b0


	//----- nvinfo : EIATTR_EXIT_INSTR_OFFSETS
	.align		4
.L_43:
        /*0110*/ 	.byte	0x04, 0x1c
        /*0112*/ 	.short	(.L_45 - .L_44)


	//   ....[0]....
.L_44:
        /*0114*/ 	.word	0x00000800


	//   ....[1]....
        /*0118*/ 	.word	0x00000830


	//----- nvinfo : EIATTR_REQNTID
	.align		4
.L_45:
        /*011c*/ 	.byte	0x04, 0x10
        /*011e*/ 	.short	(.L_47 - .L_46)
.L_46:
        /*0120*/ 	.word	0x00000040
        /*0124*/ 	.word	0x00000001
        /*0128*/ 	.word	0x00000001


	//----- nvinfo : EIATTR_CBANK_PARAM_SIZE
	.align		4
.L_47:
        /*012c*/ 	.byte	0x03, 0x19
        /*012e*/ 	.short	0x0068


	//----- nvinfo : EIATTR_PARAM_CBANK
	.align		4
        /*0130*/ 	.byte	0x04, 0x0a
        /*0132*/ 	.short	(.L_49 - .L_48)
	.align		4
.L_48:
        /*0134*/ 	.word	index@(.nv.constant0.triton_per_fused__native_batch_norm_legit_no_training__prelu_kernel_add_cat_mean_mul_1)
        /*0138*/ 	.short	0x0210
        /*013a*/ 	.short	0x0068


	//----- nvinfo : EIATTR_SW_WAR
	.align		4
.L_49:
        /*013c*/ 	.byte	0x04, 0x36
        /*013e*/ 	.short	(.L_51 - .L_50)
.L_50:
        /*0140*/ 	.word	0x00000008
.L_51:


//--------------------- .nv.callgraph             --------------------------
	.section	.nv.callgraph,"",@"SHT_CUDA_CALLGRAPH"
	.align	4
	.sectionentsize	8
	.align		4
        /*0000*/ 	.word	0x00000000
	.align		4
        /*0004*/ 	.word	0xffffffff
	.align		4
        /*0008*/ 	.word	0x00000000
	.align		4
        /*000c*/ 	.word	0xfffffffe
	.align		4
        /*0010*/ 	.word	0x00000000
	.align		4
        /*0014*/ 	.word	0xfffffffd
	.align		4
        /*0018*/ 	.word	0x00000000
	.align		4
        /*001c*/ 	.word	0xfffffffc


//--------------------- .nv.constant4             --------------------------
	.section	.nv.constant4,"a",@progbits
	.align	8
	.align		8
.nv.constant4:
        /*0000*/ 	.dword	_$_str
	.align		8
        /*0008*/ 	.dword	_$_str_$_2


//--------------------- .text.triton_per_fused__native_batch_norm_legit_no_training__prelu_kernel_add_cat_mean_mul_1 --------------------------
	.section	.text.triton_per_fused__native_batch_norm_legit_no_training__prelu_kernel_add_cat_mean_mul_1,"ax",@progbits
	.sectionflags	@"SHF_BARRIERS=1"
	.align	128
        .global         triton_per_fused__native_batch_norm_legit_no_training__prelu_kernel_add_cat_mean_mul_1
        .type           triton_per_fused__native_batch_norm_legit_no_training__prelu_kernel_add_cat_mean_mul_1,@function
        .size           triton_per_fused__native_batch_norm_legit_no_training__prelu_kernel_add_cat_mean_mul_1,(.L_x_1 - triton_per_fused__native_batch_norm_legit_no_training__prelu_kernel_add_cat_mean_mul_1)
        .other          triton_per_fused__native_batch_norm_legit_no_training__prelu_kernel_add_cat_mean_mul_1,@"STO_CUDA_ENTRY STV_DEFAULT"
triton_per_fused__native_batch_norm_legit_no_training__prelu_kernel_add_cat_mean_mul_1:
.text.triton_per_fused__native_batch_norm_legit_no_training__prelu_kernel_add_cat_mean_mul_1:
[----:B------:R-:W0:Y:S01]  /*0000*/  LDC R1, c[0x0][0x28] ;  /* 0x00000a00ff017b82 */ /* 0x000e220000000800 */
[----:B------:R-:W1:Y:S07]  /*0010*/  S2R R15, SR_TID.X ;  /* 0x00000000000f7919 */ /* 0x000e6e0000002100 */
[----:B------:R-:W2:Y:S01]  /*0020*/  LDC.64 R4, c[0x0][0x230] ;  /* 0x00008c00ff047b82 */ /* 0x000ea20000000a00 */
[----:B------:R-:W-:Y:S01]  /*0030*/  IMAD.MOV.U32 R0, RZ, RZ, RZ ;  /* 0x000000ffff007224 */ /* 0x000fe200078e00ff */
[----:B------:R-:W-:Y:S01]  /*0040*/  ULDC.64 UR6, c[0x0][0x208] ;  /* 0x0000820000067ab9 */ /* 0x000fe20000000a00 */
[----:B------:R-:W3:Y:S05]  /*0050*/  S2R R12, SR_CTAID.X ;  /* 0x00000000000c7919 */ /* 0x000eea0000002500 */
[----:B------:R-:W4:Y:S08]  /*0060*/  LDC.64 R22, c[0x0][0x218] ;  /* 0x00008600ff167b82 */ /* 0x000f300000000a00 */
[----:B------:R-:W5:Y:S01]  /*0070*/  LDC.64 R10, c[0x0][0x238] ;  /* 0x00008e00ff0a7b82 */ /* 0x000f620000000a00 */
[----:B-1----:R-:W-:-:S02]  /*0080*/  SHF.R.U32.HI R13, RZ, 0x3, R15 ;  /* 0x00000003ff0d7819 */ /* 0x002fc4000001160f */
[----:B---3--:R-:W-:Y:S02]  /*0090*/  SHF.L.U32 R12, R12, 0x3, RZ ;  /* 0x000000030c0c7819 */ /* 0x008fe400000006ff */
[----:B------:R-:W-:-:S04]  /*00a0*/  SGXT.U32 R13, R13, 0x3 ;  /* 0x000000030d0d781a */ /* 0x000fc80000000000 */
[----:B------:R-:W-:-:S04]  /*00b0*/  LOP3.LUT R18, R12, R13, RZ, 0xfc, !PT ;  /* 0x0000000d0c127212 */ /* 0x000fc800078efcff */
[----:B------:R-:W-:Y:S02]  /*00c0*/  SHF.R.S32.HI R3, RZ, 0x1f, R18 ;  /* 0x0000001fff037819 */ /* 0x000fe40000011412 */
[----:B------:R-:W-:Y:S02]  /*00d0*/  ISETP.GE.AND P1, PT, R18, 0x10, PT ;  /* 0x000000101200780c */ /* 0x000fe40003f26270 */
[----:B------:R-:W-:Y:S02]  /*00e0*/  LEA.HI R6, R3, R18, RZ, 0x2 ;  /* 0x0000001203067211 */ /* 0x000fe400078f10ff */
[----:B------:R-:W1:Y:S02]  /*00f0*/  LDC.64 R2, c[0x0][0x220] ;  /* 0x00008800ff027b82 */ /* 0x000e640000000a00 */
[----:B------:R-:W-:-:S04]  /*0100*/  LOP3.LUT R21, R6, 0xfffffffc, RZ, 0xc0, !PT ;  /* 0xfffffffc06157812 */ /* 0x000fc800078ec0ff */
[----:B------:R-:W-:-:S05]  /*0110*/  IADD3 R21, R18, -R21, RZ ;  /* 0x8000001512157210 */ /* 0x000fca0007ffe0ff */
[----:B--2---:R-:W-:-:S05]  /*0120*/  IMAD.WIDE R4, R21, 0x4, R4 ;  /* 0x0000000415047825 */ /* 0x004fca00078e0204 */
[----:B------:R2:W3:Y:S01]  /*0130*/  @!P1 LDG.E.EL R0, desc[UR6][R4.64] ;  /* 0x0000000604009981 */ /* 0x0004e2000c2e1900 */
[----:B------:R-:W-:Y:S01]  /*0140*/  SHF.L.U32 R19, R15, 0x1, RZ ;  /* 0x000000010f137819 */ /* 0x000fe200000006ff */
[----:B------:R-:W-:Y:S01]  /*0150*/  IMAD.SHL.U32 R8, R6, 0x8, RZ ;  /* 0x0000000806087824 */ /* 0x000fe200078e00ff */
[----:B------:R-:W-:Y:S01]  /*0160*/  ISETP.GE.AND P4, PT, R21, 0x2, PT ;  /* 0x000000021500780c */ /* 0x000fe20003f86270 */
[----:B------:R-:W5:Y:S01]  /*0170*/  LDC.64 R6, c[0x0][0x228] ;  /* 0x00008a00ff067b82 */ /* 0x000f620000000a00 */
[----:B------:R-:W-:Y:S02]  /*0180*/  LOP3.LUT R19, R19, 0xe, RZ, 0xc0, !PT ;  /* 0x0000000e13137812 */ /* 0x000fe400078ec0ff */
[----:B------:R-:W-:Y:S02]  /*0190*/  LOP3.LUT R9, R8, 0xffffffe0, RZ, 0xc0, !PT ;  /* 0xffffffe008097812 */ /* 0x000fe400078ec0ff */
[----:B------:R-:W-:Y:S02]  /*01a0*/  LEA R8, R21, R19, 0x4 ;  /* 0x0000001315087211 */ /* 0x000fe400078e20ff */
[----:B--2---:R-:W-:-:S02]  /*01b0*/  CS2R R4, SRZ ;  /* 0x0000000000047805 */ /* 0x004fc4000001ff00 */
[----:B------:R-:W-:Y:S02]  /*01c0*/  ISETP.LT.AND P0, PT, R18, 0x10, !P4 ;  /* 0x000000101200780c */ /* 0x000fe40006701270 */
[----:B------:R-:W-:Y:S01]  /*01d0*/  ISETP.GT.AND P2, PT, R21, 0x1, !P1 ;  /* 0x000000011500780c */ /* 0x000fe20004f44270 */
[----:B------:R-:W-:Y:S02]  /*01e0*/  IMAD.IADD R17, R8, 0x1, R9 ;  /* 0x0000000108117824 */ /* 0x000fe400078e0209 */
[----:B------:R-:W2:Y:S02]  /*01f0*/  LDC.64 R8, c[0x0][0x240] ;  /* 0x00009000ff087b82 */ /* 0x000ea40000000a00 */
[----:B----4-:R-:W-:Y:S01]  /*0200*/  IMAD.WIDE R22, R17, 0x4, R22 ;  /* 0x0000000411167825 */ /* 0x010fe200078e0216 */
[----:B------:R-:W-:-:S05]  /*0210*/  IADD3 R27, R17, -0x20, RZ ;  /* 0xffffffe0111b7810 */ /* 0x000fca0007ffe0ff */
[----:B-1----:R-:W-:Y:S01]  /*0220*/  IMAD.WIDE R26, R27, 0x4, R2 ;  /* 0x000000041b1a7825 */ /* 0x002fe200078e0202 */
[----:B------:R-:W-:Y:S01]  /*0230*/  CS2R R2, SRZ ;  /* 0x0000000000027805 */ /* 0x000fe2000001ff00 */
[----:B------:R1:W4:Y:S02]  /*0240*/  @P0 LDG.E.64 R4, desc[UR6][R22.64] ;  /* 0x0000000616040981 */ /* 0x000324000c1e1b00 */
[----:B------:R-:W-:Y:S02]  /*0250*/  IMAD.MOV.U32 R14, RZ, RZ, RZ ;  /* 0x000000ffff0e7224 */ /* 0x000fe400078e00ff */
[C---:B0----5:R-:W-:Y:S01]  /*0260*/  IMAD.WIDE R24, R21.reuse, 0x4, R6 ;  /* 0x0000000415187825 */ /* 0x061fe200078e0206 */
[----:B------:R-:W5:Y:S01]  /*0270*/  @P2 LDG.E.64 R2, desc[UR6][R26.64] ;  /* 0x000000061a022981 */ /* 0x000f62000c1e1b00 */
[----:B------:R-:W1:Y:S01]  /*0280*/  LDC.64 R6, c[0x0][0x248] ;  /* 0x00009200ff067b82 */ /* 0x000e620000000a00 */
[----:B------:R-:W-:Y:S02]  /*0290*/  CS2R R16, SRZ ;  /* 0x0000000000107805 */ /* 0x000fe4000001ff00 */
[----:B------:R0:W5:Y:S01]  /*02a0*/  @!P1 LDG.E.EL R14, desc[UR6][R24.64] ;  /* 0x00000006180e9981 */ /* 0x000162000c2e1900 */
[----:B------:R-:W-:-:S04]  /*02b0*/  IMAD.WIDE R10, R21, 0x4, R10 ;  /* 0x00000004150a7825 */ /* 0x000fc800078e020a */
[C---:B--2---:R-:W-:Y:S01]  /*02c0*/  IMAD.WIDE R8, R21.reuse, 0x4, R8 ;  /* 0x0000000415087825 */ /* 0x044fe200078e0208 */
[----:B------:R2:W5:Y:S04]  /*02d0*/  @!P1 LDG.E.EL R17, desc[UR6][R10.64] ;  /* 0x000000060a119981 */ /* 0x000568000c2e1900 */
[----:B------:R3:W5:Y:S01]  /*02e0*/  @!P1 LDG.E.EL R16, desc[UR6][R8.64] ;  /* 0x0000000608109981 */ /* 0x000762000c2e1900 */
[----:B-1----:R-:W-:Y:S01]  /*02f0*/  IMAD.WIDE R22, R21, 0x4, R6 ;  /* 0x0000000415167825 */ /* 0x002fe200078e0206 */
[----:B------:R-:W-:Y:S01]  /*0300*/  CS2R R20, SRZ ;  /* 0x0000000000147805 */ /* 0x000fe2000001ff00 */
[----:B------:R-:W0:Y:S05]  /*0310*/  LDC.64 R6, c[0x0][0x250] ;  /* 0x00009400ff067b82 */ /* 0x000e2a0000000a00 */
[----:B------:R-:W5:Y:S01]  /*0320*/  @!P1 LDG.E.EL R20, desc[UR6][R22.64] ;  /* 0x0000000616149981 */ /* 0x000f62000c2e1900 */
[----:B0-----:R-:W-:-:S02]  /*0330*/  IMAD.WIDE R24, R18, 0x4, R6 ;  /* 0x0000000412187825 */ /* 0x001fc400078e0206 */
[----:B------:R-:W0:Y:S03]  /*0340*/  LDC.64 R6, c[0x0][0x258] ;  /* 0x00009600ff067b82 */ /* 0x000e260000000a00 */
[----:B------:R-:W5:Y:S01]  /*0350*/  @!P1 LDG.E.EL R21, desc[UR6][R24.64] ;  /* 0x0000000618159981 */ /* 0x000f62000c2e1900 */
[----:B------:R-:W-:Y:S02]  /*0360*/  LEA R19, R18, R19, 0x4 ;  /* 0x0000001312137211 */ /* 0x000fe400078e20ff */
[----:B--2---:R-:W-:-:S03]  /*0370*/  CS2R R10, SRZ ;  /* 0x00000000000a7805 */ /* 0x004fc6000001ff00 */
[----:B0-----:R-:W-:-:S05]  /*0380*/  IMAD.WIDE R6, R19, 0x4, R6 ;  /* 0x0000000413067825 */ /* 0x001fca00078e0206 */
[----:B------:R0:W2:Y:S01]  /*0390*/  @!P1 LDG.E.64 R10, desc[UR6][R6.64] ;  /* 0x00000006060a9981 */ /* 0x0000a2000c1e1b00 */
[----:B------:R-:W1:Y:S01]  /*03a0*/  S2UR UR5, SR_CgaCtaId ;  /* 0x00000000000579c3 */ /* 0x000e620000008800 */
[----:B------:R-:W-:Y:S02]  /*03b0*/  UMOV UR4, 0x400 ;  /* 0x0000040000047882 */ /* 0x000fe40000000000 */
[----:B-1----:R-:W-:Y:S01]  /*03c0*/  UPRMT UR4, UR5, 0x654, UR4 ;  /* 0x0000065405047896 */ /* 0x002fe20008000004 */
[----:B---3--:R-:W-:Y:S01]  /*03d0*/  FADD R8, R0, 9.9999997473787516356e-06 ;  /* 0x3727c5ac00087421 */ /* 0x008fe20000000000 */
[----:B------:R-:W-:-:S03]  /*03e0*/  IMAD.MOV.U32 R0, RZ, RZ, 0x3e800000 ;  /* 0x3e800000ff007424 */ /* 0x000fc600078e00ff */
[----:B------:R-:W1:Y:S02]  /*03f0*/  MUFU.SQRT R9, R8 ;  /* 0x0000000800097308 */ /* 0x000e640000002000 */
[C---:B-1----:R-:W-:Y:S02]  /*0400*/  FSETP.GT.AND P3, PT, R9.reuse, 8.50705917302346158658e+37, PT ;  /* 0x7e8000000900780b */ /* 0x042fe40003f64000 */
[----:B------:R-:W-:Y:S02]  /*0410*/  FSETP.GEU.AND P5, PT, R9, 1.175494350822287508e-38, PT ;  /* 0x008000000900780b */ /* 0x000fe40003fae000 */
[----:B------:R-:W-:Y:S02]  /*0420*/  FSEL R18, R0, 1, P3 ;  /* 0x3f80000000127808 */ /* 0x000fe40001800000 */
[----:B----4-:R-:W-:Y:S02]  /*0430*/  SEL R4, R4, RZ, P0 ;  /* 0x000000ff04047207 */ /* 0x010fe40000000000 */
[----:B------:R-:W-:-:S02]  /*0440*/  SEL R5, R5, RZ, P0 ;  /* 0x000000ff05057207 */ /* 0x000fc40000000000 */
[----:B-----5:R-:W-:-:S03]  /*0450*/  @P4 SEL R4, R2, RZ, P2 ;  /* 0x000000ff02044207 */ /* 0x020fc60001000000 */
[----:B------:R-:W-:Y:S01]  /*0460*/  @P3 FMUL R9, R9, 0.25 ;  /* 0x3e80000009093820 */ /* 0x000fe20000400000 */
[----:B------:R-:W-:Y:S01]  /*0470*/  @P4 SEL R5, R3, RZ, P2 ;  /* 0x000000ff03054207 */ /* 0x000fe20001000000 */
[----:B------:R-:W-:Y:S02]  /*0480*/  @!P5 FMUL R18, R18, 16777216 ;  /* 0x4b8000001212d820 */ /* 0x000fe40000400000 */
[----:B------:R-:W-:Y:S01]  /*0490*/  @!P5 FMUL R9, R9, 16777216 ;  /* 0x4b8000000909d820 */ /* 0x000fe20000400000 */
[--C-:B------:R-:W-:Y:S01]  /*04a0*/  FADD R2, R4, -R14.reuse ;  /* 0x8000000e04027221 */ /* 0x100fe20000000000 */
[----:B------:R-:W-:-:S04]  /*04b0*/  FADD R14, R5, -R14 ;  /* 0x8000000e050e7221 */ /* 0x000fc80000000000 */
[----:B------:R-:W1:Y:S02]  /*04c0*/  MUFU.RCP R9, R9 ;  /* 0x0000000900097308 */ /* 0x000e640000001000 */
[----:B-1----:R-:W-:Y:S01]  /*04d0*/  FMUL R3, R9, R18 ;  /* 0x0000001209037220 */ /* 0x002fe20000400000 */
[----:B------:R-:W-:-:S03]  /*04e0*/  LEA R18, R13, UR4, 0x2 ;  /* 0x000000040d127c11 */ /* 0x000fc6000f8e10ff */
[-C--:B0-----:R-:W-:Y:S01]  /*04f0*/  FMUL R7, R2, R3.reuse ;  /* 0x0000000302077220 */ /* 0x081fe20000400000 */
[----:B------:R-:W-:-:S03]  /*0500*/  FMUL R3, R14, R3 ;  /* 0x000000030e037220 */ /* 0x000fc60000400000 */
[-CC-:B------:R-:W-:Y:S01]  /*0510*/  FFMA R7, R7, R17.reuse, R16.reuse ;  /* 0x0000001107077223 */ /* 0x180fe20000000010 */
[----:B------:R-:W-:-:S04]  /*0520*/  FFMA R16, R3, R17, R16 ;  /* 0x0000001103107223 */ /* 0x000fc80000000010 */
[----:B------:R-:W-:Y:S02]  /*0530*/  FSETP.GT.AND P0, PT, R7, RZ, PT ;  /* 0x000000ff0700720b */ /* 0x000fe40003f04000 */
[----:B------:R-:W-:-:S11]  /*0540*/  FSETP.GT.AND P2, PT, R16, RZ, PT ;  /* 0x000000ff1000720b */ /* 0x000fd60003f44000 */
[-C--:B------:R-:W-:Y:S02]  /*0550*/  @!P0 FMUL R7, R7, R20.reuse ;  /* 0x0000001407078220 */ /* 0x080fe40000400000 */
[----:B------:R-:W-:Y:S01]  /*0560*/  @!P2 FMUL R16, R16, R20 ;  /* 0x000000141010a220 */ /* 0x000fe20000400000 */
[----:B------:R-:W-:-:S03]  /*0570*/  FADD R21, RZ, -R21 ;  /* 0x80000015ff157221 */ /* 0x000fc60000000000 */
[----:B------:R-:W-:Y:S01]  /*0580*/  FADD R2, R7, R16 ;  /* 0x0000001007027221 */ /* 0x000fe20000000000 */
[----:B------:R-:W-:-:S04]  /*0590*/  FMUL R21, R21, 1.4426950216293334961 ;  /* 0x3fb8aa3b15157820 */ /* 0x000fc80000400000 */
[----:B------:R-:W-:Y:S02]  /*05a0*/  FSEL R3, R2, RZ, !P1 ;  /* 0x000000ff02037208 */ /* 0x000fe40004800000 */
[----:B------:R-:W-:-:S03]  /*05b0*/  FSETP.GEU.AND P0, PT, R21, -126, PT ;  /* 0xc2fc00001500780b */ /* 0x000fc60003f0e000 */
[----:B------:R-:W0:Y:S10]  /*05c0*/  SHFL.BFLY PT, R2, R3, 0x4, 0x1f ;  /* 0x0c801f0003027f89 */ /* 0x000e3400000e0000 */
[----:B------:R-:W-:Y:S01]  /*05d0*/  @!P0 FMUL R21, R21, 0.5 ;  /* 0x3f00000015158820 */ /* 0x000fe20000400000 */
[----:B--2---:R-:W-:-:S02]  /*05e0*/  SEL R10, R10, RZ, !P1 ;  /* 0x000000ff0a0a7207 */ /* 0x004fc40004800000 */
[----:B------:R-:W-:Y:S01]  /*05f0*/  SEL R11, R11, RZ, !P1 ;  /* 0x000000ff0b0b7207 */ /* 0x000fe20004800000 */
[----:B0-----:R-:W-:Y:S02]  /*0600*/  FADD R6, R3, R2 ;  /* 0x0000000203067221 */ /* 0x001fe40000000000 */
[----:B------:R0:W1:Y:S03]  /*0610*/  MUFU.EX2 R2, R21 ;  /* 0x0000001500027308 */ /* 0x0000660000000800 */
[----:B------:R-:W2:Y:S01]  /*0620*/  SHFL.BFLY PT, R9, R6, 0x2, 0x1f ;  /* 0x0c401f0006097f89 */ /* 0x000ea200000e0000 */
[----:B0-----:R-:W0:Y:S01]  /*0630*/  LDC.64 R20, c[0x0][0x260] ;  /* 0x00009800ff147b82 */ /* 0x001e220000000a00 */
[----:B-1----:R-:W-:-:S04]  /*0640*/  @!P0 FMUL R2, R2, R2 ;  /* 0x0000000202028220 */ /* 0x002fc80000400000 */
[----:B------:R-:W-:Y:S01]  /*0650*/  FADD R14, R2, 1 ;  /* 0x3f800000020e7421 */ /* 0x000fe20000000000 */
[----:B------:R-:W-:-:S04]  /*0660*/  LOP3.LUT R2, R15, 0x7, RZ, 0xc0, !PT ;  /* 0x000000070f027812 */ /* 0x000fc800078ec0ff */
[----:B------:R-:W-:Y:S01]  /*0670*/  FSETP.GT.AND P0, PT, R14, 8.50705917302346158658e+37, PT ;  /* 0x7e8000000e00780b */ /* 0x000fe20003f04000 */
[----:B--2---:R-:W-:-:S03]  /*0680*/  FADD R9, R6, R9 ;  /* 0x0000000906097221 */ /* 0x004fc60000000000 */
[----:B------:R-:W-:Y:S02]  /*0690*/  FSEL R13, R0, 1, P0 ;  /* 0x3f800000000d7808 */ /* 0x000fe40000000000 */
[----:B------:R-:W-:Y:S01]  /*06a0*/  LEA R6, R2, UR4, 0x2 ;  /* 0x0000000402067c11 */ /* 0x000fe2000f8e10ff */
[----:B------:R-:W1:Y:S01]  /*06b0*/  SHFL.BFLY PT, R8, R9, 0x1, 0x1f ;  /* 0x0c201f0009087f89 */ /* 0x000e6200000e0000 */
[----:B0-----:R-:W-:Y:S01]  /*06c0*/  IMAD.WIDE R20, R19, 0x4, R20 ;  /* 0x0000000413147825 */ /* 0x001fe200078e0214 */
[----:B------:R-:W0:Y:S04]  /*06d0*/  LDC.64 R2, c[0x0][0x210] ;  /* 0x00008400ff027b82 */ /* 0x000e280000000a00 */
[----:B------:R-:W-:Y:S01]  /*06e0*/  @P0 FMUL R14, R14, 0.25 ;  /* 0x3e8000000e0e0820 */ /* 0x000fe20000400000 */
[----:B------:R-:W-:-:S02]  /*06f0*/  LOP3.LUT P0, RZ, R15, 0x38, RZ, 0xc0, !PT ;  /* 0x000000380fff7812 */ /* 0x000fc4000780c0ff */
[----:B------:R-:W-:-:S03]  /*0700*/  LOP3.LUT R15, R12, 0x7, R15, 0xf8, !PT ;  /* 0x000000070c0f7812 */ /* 0x000fc600078ef80f */
[----:B------:R-:W2:Y:S01]  /*0710*/  MUFU.RCP R14, R14 ;  /* 0x0000000e000e7308 */ /* 0x000ea20000001000 */
[----:B------:R-:W-:Y:S01]  /*0720*/  ISETP.LT.AND P0, PT, R15, 0x10, !P0 ;  /* 0x000000100f00780c */ /* 0x000fe20004701270 */
[----:B-1----:R-:W-:Y:S02]  /*0730*/  FADD R17, R9, R8 ;  /* 0x0000000809117221 */ /* 0x002fe40000000000 */
[----:B------:R-:W1:Y:S01]  /*0740*/  LDC.64 R8, c[0x0][0x268] ;  /* 0x00009a00ff087b82 */ /* 0x000e620000000a00 */
[----:B--2---:R-:W-:Y:S01]  /*0750*/  FMUL R13, R14, R13 ;  /* 0x0000000d0e0d7220 */ /* 0x004fe20000400000 */
[----:B0-----:R-:W-:Y:S01]  /*0760*/  IMAD.WIDE R2, R15, 0x4, R2 ;  /* 0x000000040f027825 */ /* 0x001fe200078e0202 */
[----:B------:R0:W-:Y:S03]  /*0770*/  STS [R18], R17 ;  /* 0x0000001112007388 */ /* 0x0001e60000000800 */
[-C--:B------:R-:W-:Y:S01]  /*0780*/  FFMA R10, R7, R13.reuse, R10 ;  /* 0x0000000d070a7223 */ /* 0x080fe2000000000a */
[----:B------:R-:W-:Y:S01]  /*0790*/  FFMA R11, R16, R13, R11 ;  /* 0x0000000d100b7223 */ /* 0x000fe2000000000b */
[----:B------:R-:W-:Y:S01]  /*07a0*/  BAR.SYNC.DEFER_BLOCKING 0x0 ;  /* 0x0000000000007b1d */ /* 0x000fe20000010000 */
[----:B-1----:R-:W-:-:S05]  /*07b0*/  IMAD.WIDE R8, R19, 0x4, R8 ;  /* 0x0000000413087825 */ /* 0x002fca00078e0208 */
[----:B------:R0:W-:Y:S04]  /*07c0*/  @!P1 STG.E.64 desc[UR6][R20.64], R4 ;  /* 0x0000000414009986 */ /* 0x0001e8000c101b06 */
[----:B------:R-:W1:Y:S04]  /*07d0*/  LDS R6, [R6] ;  /* 0x0000000006067984 */ /* 0x000e680000000800 */
[----:B------:R0:W-:Y:S01]  /*07e0*/  @!P1 STG.E.64 desc[UR6][R8.64], R10 ;  /* 0x0000000a08009986 */ /* 0x0001e2000c101b06 */
[----:B------:R-:W-:Y:S06]  /*07f0*/  BAR.SYNC.DEFER_BLOCKING 0x0 ;  /* 0x0000000000007b1d */ /* 0x000fec0000010000 */
[----:B0-----:R-:W-:Y:S05]  /*0800*/  @!P0 EXIT ;  /* 0x000000000000894d */ /* 0x001fea0003800000 */
[----:B-1----:R-:W-:-:S05]  /*0810*/  FMUL R5, R6, 0.0625 ;  /* 0x3d80000006057820 */ /* 0x002fca0000400000 */
[----:B------:R-:W-:Y:S01]  /*0820*/  STG.E desc[UR6][R2.64], R5 ;  /* 0x0000000502007986 */ /* 0x000fe2000c101906 */
[----:B------:R-:W-:Y:S05]  /*0830*/  EXIT ;  /* 0x000000000000794d */ /* 0x000fea0003800000 */
.L_x_0:
[----:B------:R-:W-:-:S00]  /*0840*/  BRA `(.L_x_0) ;  /* 0xfffffffc00fc7947 */ /* 0x000fc0000383ffff */
[----:B------:R-:W-:-:S00]  /*0850*/  NOP ;  /* 0x0000000000007918 */ /* 0x000fc00000000000 */
        /* <DEDUP_REMOVED lines=10> */
.L_x_1:


//--------------------- .nv.global.init           --------------------------
	.section	.nv.global.init,"aw",@progbits
.nv.global.init:
	.type		_$_str,@object
	.size		_$_str,(_$_str_$_2 - _$_str)
_$_str:
        /*0000*/ 	.byte	0x5f, 0x5f, 0x43, 0x55, 0x44, 0x41, 0x5f, 0x46, 0x54, 0x5a, 0x00
	.type		_$_str_$_2,@object
	.size		_$_str_$_2,(.L_1 - _$_str_$_2)
_$_str_$_2:
        /*000b*/ 	.byte	0x5f, 0x5f, 0x43, 0x55, 0x44, 0x41, 0x5f, 0x50, 0x52, 0x45, 0x43, 0x5f, 0x53, 0x51, 0x52, 0x54
        /*001b*/ 	.byte	0x00
.L_1:


//--------------------- .nv.shared.triton_per_fused__native_batch_norm_legit_no_training__prelu_kernel_add_cat_mean_mul_1 --------------------------
	.section	.nv.shared.triton_per_fused__native_batch_norm_legit_no_training__prelu_kernel_add_cat_mean_mul_1,"aw",@nobits
	.sectionflags	@""
	.align	16
	.zero		1024


//--------------------- .nv.constant0.triton_per_fused__native_batch_norm_legit_no_training__prelu_kernel_add_cat_mean_mul_1 --------------------------
	.section	.nv.constant0.triton_per_fused__native_batch_norm_legit_no_training__prelu_kernel_add_cat_mean_mul_1,"a",@progbits
	.sectionflags	@""
	.align	4
.nv.constant0.triton_per_fused__native_batch_norm_legit_no_training__prelu_kernel_add_cat_mean_mul_1:
	.zero		632
